	.headerflags	@"EF_CUDA_TEXMODE_UNIFIED EF_CUDA_64BIT_ADDRESS EF_CUDA_ACCELERATORS EF_CUDA_SM90 EF_CUDA_VIRTUAL_SM(EF_CUDA_SM90)"
	.elftype	@"ET_EXEC"


//--------------------- .nv.info                  --------------------------
	.section	.nv.info,"",@"SHT_CUDA_INFO"
	.align	4


	//----- nvinfo : EIATTR_REGCOUNT
	.align		4
        /*0000*/ 	.byte	0x04, 0x2f
        /*0002*/ 	.short	(.L_3 - .L_2)
	.align		4
.L_2:
        /*0004*/ 	.word	index@(triton_poi_fused__native_batch_norm_legit_no_training_silu_3)
        /*0008*/ 	.word	0x00000011


	//----- nvinfo : EIATTR_MIN_STACK_SIZE
	.align		4
.L_3:
        /*000c*/ 	.byte	0x04, 0x12
        /*000e*/ 	.short	(.L_5 - .L_4)
	.align		4
.L_4:
        /*0010*/ 	.word	index@(triton_poi_fused__native_batch_norm_legit_no_training_silu_3)
        /*0014*/ 	.word	0x00000000


	//----- nvinfo : EIATTR_FRAME_SIZE
	.align		4
.L_5:
        /*0018*/ 	.byte	0x04, 0x11
        /*001a*/ 	.short	(.L_7 - .L_6)
	.align		4
.L_6:
        /*001c*/ 	.word	index@(triton_poi_fused__native_batch_norm_legit_no_training_silu_3)
        /*0020*/ 	.word	0x00000000


	//----- nvinfo : EIATTR_MIN_STACK_SIZE
	.align		4
.L_7:
        /*0024*/ 	.byte	0x04, 0x12
        /*0026*/ 	.short	(.L_9 - .L_8)
	.align		4
.L_8:
        /*0028*/ 	.word	index@(triton_poi_fused__native_batch_norm_legit_no_training_silu_3)
        /*002c*/ 	.word	0x00000000
.L_9:


//--------------------- .nv.info.triton_poi_fused__native_batch_norm_legit_no_training_silu_3 --------------------------
	.section	.nv.info.triton_poi_fused__native_batch_norm_legit_no_training_silu_3,"",@"SHT_CUDA_INFO"
	.sectionflags	@""
	.align	4


	//----- nvinfo : EIATTR_CUDA_API_VERSION
	.align		4
        /*0000*/ 	.byte	0x04, 0x37
        /*0002*/ 	.short	(.L_11 - .L_10)
.L_10:
        /*0004*/ 	.word	0x0000007c


	//----- nvinfo : EIATTR_KPARAM_INFO
	.align		4
.L_11:
        /*0008*/ 	.byte	0x04, 0x17
        /*000a*/ 	.short	(.L_13 - .L_12)
.L_12:
        /*000c*/ 	.word	0x00000000
        /*0010*/ 	.short	0x0006
        /*0012*/ 	.short	0x0030
        /*0014*/ 	.byte	0x00, 0xf0, 0x11, 0x00


	//----- nvinfo : EIATTR_KPARAM_INFO
	.align		4
.L_13:
        /*0018*/ 	.byte	0x04, 0x17
        /*001a*/ 	.short	(.L_15 - .L_14)
.L_14:
        /*001c*/ 	.word	0x00000000
        /*0020*/ 	.short	0x0005
        /*0022*/ 	.short	0x0028
        /*0024*/ 	.byte	0x00, 0xf4, 0x21, 0x00


	//----- nvinfo : EIATTR_KPARAM_INFO
	.align		4
.L_15:
        /*0028*/ 	.byte	0x04, 0x17
        /*002a*/ 	.short	(.L_17 - .L_16)
.L_16:
        /*002c*/ 	.word	0x00000000
        /*0030*/ 	.short	0x0004
        /*0032*/ 	.short	0x0020
        /*0034*/ 	.byte	0x00, 0xf4, 0x21, 0x00


	//----- nvinfo : EIATTR_KPARAM_INFO
	.align		4
.L_17:
        /*0038*/ 	.byte	0x04, 0x17
        /*003a*/ 	.short	(.L_19 - .L_18)
.L_18:
        /*003c*/ 	.word	0x00000000
        /*0040*/ 	.short	0x0003
        /*0042*/ 	.short	0x0018
        /*0044*/ 	.byte	0x00, 0xf4, 0x21, 0x00


	//----- nvinfo : EIATTR_KPARAM_INFO
	.align		4
.L_19:
        /*0048*/ 	.byte	0x04, 0x17
        /*004a*/ 	.short	(.L_21 - .L_20)
.L_20:
        /*004c*/ 	.word	0x00000000
        /*0050*/ 	.short	0x0002
        /*0052*/ 	.short	0x0010
        /*0054*/ 	.byte	0x00, 0xf4, 0x21, 0x00


	//----- nvinfo : EIATTR_KPARAM_INFO
	.align		4
.L_21:
        /*0058*/ 	.byte	0x04, 0x17
        /*005a*/ 	.short	(.L_23 - .L_22)
.L_22:
        /*005c*/ 	.word	0x00000000
        /*0060*/ 	.short	0x0001
        /*0062*/ 	.short	0x0008
        /*0064*/ 	.byte	0x00, 0xf4, 0x21, 0x00


	//----- nvinfo : EIATTR_KPARAM_INFO
	.align		4
.L_23:
        /*0068*/ 	.byte	0x04, 0x17
        /*006a*/ 	.short	(.L_25 - .L_24)
.L_24:
        /*006c*/ 	.word	0x00000000
        /*0070*/ 	.short	0x0000
        /*0072*/ 	.short	0x0000
        /*0074*/ 	.byte	0x00, 0xf4, 0x21, 0x00


	//----- nvinfo : EIATTR_SPARSE_MMA_MASK
	.align		4
.L_25:
        /*0078*/ 	.byte	0x03, 0x50
        /*007a*/ 	.short	0x0000


	//----- nvinfo : EIATTR_MAXREG_COUNT
	.align		4
        /*007c*/ 	.byte	0x03, 0x1b
        /*007e*/ 	.short	0x00ff


	//----- nvinfo : EIATTR_EXIT_INSTR_OFFSETS
	.align		4
        /*0080*/ 	.byte	0x04, 0x1c
        /*0082*/ 	.short	(.L_27 - .L_26)


	//   ....[0]....
.L_26:
        /*0084*/ 	.word	0x00000320


	//   ....[1]....
        /*0088*/ 	.word	0x00000340


	//----- nvinfo : EIATTR_REQNTID
	.align		4
.L_27:
        /*008c*/ 	.byte	0x04, 0x10
        /*008e*/ 	.short	(.L_29 - .L_28)
.L_28:
        /*0090*/ 	.word	0x00000020
        /*0094*/ 	.word	0x00000001
        /*0098*/ 	.word	0x00000001


	//----- nvinfo : EIATTR_CBANK_PARAM_SIZE
	.align		4
.L_29:
        /*009c*/ 	.byte	0x03, 0x19
        /*009e*/ 	.short	0x0034


	//----- nvinfo : EIATTR_PARAM_CBANK
	.align		4
        /*00a0*/ 	.byte	0x04, 0x0a
        /*00a2*/ 	.short	(.L_31 - .L_30)
	.align		4
.L_30:
        /*00a4*/ 	.word	index@(.nv.constant0.triton_poi_fused__native_batch_norm_legit_no_training_silu_3)
        /*00a8*/ 	.short	0x0210
        /*00aa*/ 	.short	0x0034


	//----- nvinfo : EIATTR_SW_WAR
	.align		4
.L_31:
        /*00ac*/ 	.byte	0x04, 0x36
        /*00ae*/ 	.short	(.L_33 - .L_32)
.L_32:
        /*00b0*/ 	.word	0x00000008
.L_33:


//--------------------- .nv.callgraph             --------------------------
	.section	.nv.callgraph,"",@"SHT_CUDA_CALLGRAPH"
	.align	4
	.sectionentsize	8
	.align		4
        /*0000*/ 	.word	0x00000000
	.align		4
        /*0004*/ 	.word	0xffffffff
	.align		4
        /*0008*/ 	.word	0x00000000
	.align		4
        /*000c*/ 	.word	0xfffffffe
	.align		4
        /*0010*/ 	.word	0x00000000
	.align		4
        /*0014*/ 	.word	0xfffffffd
	.align		4
        /*0018*/ 	.word	0x00000000
	.align		4
        /*001c*/ 	.word	0xfffffffc


//--------------------- .nv.constant4             --------------------------
	.section	.nv.constant4,"a",@progbits
	.align	8
	.align		8
.nv.constant4:
        /*0000*/ 	.dword	_$_str
	.align		8
        /*0008*/ 	.dword	_$_str_$_2


//--------------------- .text.triton_poi_fused__native_batch_norm_legit_no_training_silu_3 --------------------------
	.section	.text.triton_poi_fused__native_batch_norm_legit_no_training_silu_3,"ax",@progbits
	.align	128
        .global         triton_poi_fused__native_batch_norm_legit_no_training_silu_3
        .type           triton_poi_fused__native_batch_norm_legit_no_training_silu_3,@function
        .size           triton_poi_fused__native_batch_norm_legit_no_training_silu_3,(.L_x_1 - triton_poi_fused__native_batch_norm_legit_no_training_silu_3)
        .other          triton_poi_fused__native_batch_norm_legit_no_training_silu_3,@"STO_CUDA_ENTRY STV_DEFAULT"
triton_poi_fused__native_batch_norm_legit_no_training_silu_3:
.text.triton_poi_fused__native_batch_norm_legit_no_training_silu_3:
[----:B------:R-:W0:Y:S08]  /*0000*/  LDC R1, c[0x0][0x28] ;  /* 0x00000a00ff017b82 */ /* 0x000e300000000800 */
[----:B------:R-:W1:Y:S01]  /*0010*/  LDC.64 R6, c[0x0][0x228] ;  /* 0x00008a00ff067b82 */ /* 0x000e620000000a00 */
[----:B------:R-:W-:Y:S01]  /*0020*/  ULDC.64 UR4, c[0x0][0x208] ;  /* 0x0000820000047ab9 */ /* 0x000fe20000000a00 */
[----:B------:R-:W2:Y:S01]  /*0030*/  S2R R14, SR_TID.X ;  /* 0x00000000000e7919 */ /* 0x000ea20000002100 */
[----:B------:R-:W3:Y:S05]  /*0040*/  S2R R13, SR_CTAID.X ;  /* 0x00000000000d7919 */ /* 0x000eea0000002500 */
[----:B------:R-:W4:Y:S01]  /*0050*/  LDC.64 R2, c[0x0][0x218] ;  /* 0x00008600ff027b82 */ /* 0x000f220000000a00 */
[----:B-1----:R-:W5:Y:S07]  /*0060*/  LDG.E R6, desc[UR4][R6.64] ;  /* 0x0000000406067981 */ /* 0x002f6e000c1e1900 */
[----:B------:R-:W1:Y:S08]  /*0070*/  LDC.64 R4, c[0x0][0x220] ;  /* 0x00008800ff047b82 */ /* 0x000e700000000a00 */
[----:B------:R-:W1:Y:S01]  /*0080*/  LDC.64 R8, c[0x0][0x230] ;  /* 0x00008c00ff087b82 */ /* 0x000e620000000a00 */
[----:B--2---:R-:W-:-:S04]  /*0090*/  LOP3.LUT R0, R14, 0x3, RZ, 0xc0, !PT ;  /* 0x000000030e007812 */ /* 0x004fc800078ec0ff */
[----:B---3--:R-:W-:Y:S01]  /*00a0*/  LEA R13, R13, R0, 0x2 ;  /* 0x000000000d0d7211 */ /* 0x008fe200078e10ff */
[----:B------:R-:W-:Y:S02]  /*00b0*/  HFMA2.MMA R0, -RZ, RZ, 0, 0 ;  /* 0x00000000ff007435 */ /* 0x000fe400000001ff */
[----:B------:R-:W2:Y:S01]  /*00c0*/  LDC.64 R10, c[0x0][0x238] ;  /* 0x00008e00ff0a7b82 */ /* 0x000ea20000000a00 */
[C---:B------:R-:W-:Y:S01]  /*00d0*/  ISETP.GE.AND P0, PT, R13.reuse, 0x4, PT ;  /* 0x000000040d00780c */ /* 0x040fe20003f06270 */
[----:B----4-:R-:W-:Y:S01]  /*00e0*/  IMAD.WIDE R2, R13, 0x4, R2 ;  /* 0x000000040d027825 */ /* 0x010fe200078e0202 */
[----:B-1----:R-:W3:Y:S11]  /*00f0*/  LDG.E R5, desc[UR4][R4.64] ;  /* 0x0000000404057981 */ /* 0x002ef6000c1e1900 */
[----:B------:R1:W3:Y:S04]  /*0100*/  @!P0 LDG.E R0, desc[UR4][R2.64] ;  /* 0x0000000402008981 */ /* 0x0002e8000c1e1900 */
[----:B0-----:R-:W4:Y:S04]  /*0110*/  LDG.E R8, desc[UR4][R8.64] ;  /* 0x0000000408087981 */ /* 0x001f28000c1e1900 */
[----:B--2---:R-:W4:Y:S01]  /*0120*/  LDG.E R11, desc[UR4][R10.64] ;  /* 0x000000040a0b7981 */ /* 0x004f22000c1e1900 */
[----:B------:R-:W-:Y:S01]  /*0130*/  MOV R12, 0x3e800000 ;  /* 0x3e800000000c7802 */ /* 0x000fe20000000f00 */
[----:B-----5:R-:W-:-:S04]  /*0140*/  FADD R6, R6, 9.9999997473787516356e-06 ;  /* 0x3727c5ac06067421 */ /* 0x020fc80000000000 */
[----:B------:R-:W0:Y:S02]  /*0150*/  MUFU.SQRT R7, R6 ;  /* 0x0000000600077308 */ /* 0x000e240000002000 */
[C---:B0-----:R-:W-:Y:S02]  /*0160*/  FSETP.GT.AND P0, PT, R7.reuse, 8.50705917302346158658e+37, PT ;  /* 0x7e8000000700780b */ /* 0x041fe40003f04000 */
[----:B------:R-:W-:-:S11]  /*0170*/  FSETP.GEU.AND P1, PT, R7, 1.175494350822287508e-38, PT ;  /* 0x008000000700780b */ /* 0x000fd60003f2e000 */
[----:B------:R-:W-:-:S04]  /*0180*/  @P0 FMUL R7, R7, 0.25 ;  /* 0x3e80000007070820 */ /* 0x000fc80000400000 */
[----:B------:R-:W-:-:S06]  /*0190*/  @!P1 FMUL R7, R7, 16777216 ;  /* 0x4b80000007079820 */ /* 0x000fcc0000400000 */
[----:B------:R-:W0:Y:S01]  /*01a0*/  MUFU.RCP R7, R7 ;  /* 0x0000000700077308 */ /* 0x000e220000001000 */
[----:B-1----:R-:W-:Y:S01]  /*01b0*/  FSEL R2, R12, 1, P0 ;  /* 0x3f8000000c027808 */ /* 0x002fe20000000000 */
[----:B---3--:R-:W-:-:S04]  /*01c0*/  FADD R0, -R5, R0 ;  /* 0x0000000005007221 */ /* 0x008fc80000000100 */
[----:B------:R-:W-:-:S04]  /*01d0*/  @!P1 FMUL R2, R2, 16777216 ;  /* 0x4b80000002029820 */ /* 0x000fc80000400000 */
[----:B0-----:R-:W-:-:S04]  /*01e0*/  FMUL R3, R7, R2 ;  /* 0x0000000207037220 */ /* 0x001fc80000400000 */
[----:B------:R-:W-:-:S04]  /*01f0*/  FMUL R0, R0, R3 ;  /* 0x0000000300007220 */ /* 0x000fc80000400000 */
[----:B----4-:R-:W-:-:S04]  /*0200*/  FFMA R0, R8, R0, R11 ;  /* 0x0000000008007223 */ /* 0x010fc8000000000b */
[----:B------:R-:W-:-:S04]  /*0210*/  FADD R2, RZ, -R0 ;  /* 0x80000000ff027221 */ /* 0x000fc80000000000 */
[----:B------:R-:W-:-:S05]  /*0220*/  FMUL R4, R2, 1.4426950216293334961 ;  /* 0x3fb8aa3b02047820 */ /* 0x000fca0000400000 */
[----:B------:R-:W-:-:S13]  /*0230*/  FSETP.GEU.AND P0, PT, R4, -126, PT ;  /* 0xc2fc00000400780b */ /* 0x000fda0003f0e000 */
[----:B------:R-:W-:-:S04]  /*0240*/  @!P0 FMUL R4, R4, 0.5 ;  /* 0x3f00000004048820 */ /* 0x000fc80000400000 */
[----:B------:R-:W0:Y:S02]  /*0250*/  MUFU.EX2 R2, R4 ;  /* 0x0000000400027308 */ /* 0x000e240000000800 */
[----:B0-----:R-:W-:-:S04]  /*0260*/  @!P0 FMUL R2, R2, R2 ;  /* 0x0000000202028220 */ /* 0x001fc80000400000 */
[----:B------:R-:W-:Y:S02]  /*0270*/  FADD R5, R2, 1 ;  /* 0x3f80000002057421 */ /* 0x000fe40000000000 */
[----:B------:R-:W0:Y:S03]  /*0280*/  LDC.64 R2, c[0x0][0x210] ;  /* 0x00008400ff027b82 */ /* 0x000e260000000a00 */
[----:B------:R-:W-:Y:S02]  /*0290*/  FSETP.GT.AND P1, PT, R5, 8.50705917302346158658e+37, PT ;  /* 0x7e8000000500780b */ /* 0x000fe40003f24000 */
[----:B------:R-:W-:-:S11]  /*02a0*/  LOP3.LUT P0, RZ, R14, 0x1c, RZ, 0xc0, !PT ;  /* 0x0000001c0eff7812 */ /* 0x000fd6000780c0ff */
[----:B------:R-:W-:Y:S01]  /*02b0*/  @P1 FMUL R5, R5, 0.25 ;  /* 0x3e80000005051820 */ /* 0x000fe20000400000 */
[----:B------:R-:W-:-:S05]  /*02c0*/  ISETP.LT.AND P0, PT, R13, 0x4, !P0 ;  /* 0x000000040d00780c */ /* 0x000fca0004701270 */
[----:B------:R-:W1:Y:S01]  /*02d0*/  MUFU.RCP R5, R5 ;  /* 0x0000000500057308 */ /* 0x000e620000001000 */
[----:B------:R-:W-:Y:S01]  /*02e0*/  FSEL R6, R12, 1, P1 ;  /* 0x3f8000000c067808 */ /* 0x000fe20000800000 */
[----:B0-----:R-:W-:-:S04]  /*02f0*/  IMAD.WIDE R2, R13, 0x4, R2 ;  /* 0x000000040d027825 */ /* 0x001fc800078e0202 */
[----:B-1----:R-:W-:-:S04]  /*0300*/  FMUL R7, R5, R6 ;  /* 0x0000000605077220 */ /* 0x002fc80000400000 */
[----:B------:R-:W-:Y:S01]  /*0310*/  FMUL R7, R0, R7 ;  /* 0x0000000700077220 */ /* 0x000fe20000400000 */
[----:B------:R-:W-:Y:S06]  /*0320*/  @!P0 EXIT ;  /* 0x000000000000894d */ /* 0x000fec0003800000 */
[----:B------:R-:W-:Y:S01]  /*0330*/  STG.E desc[UR4][R2.64], R7 ;  /* 0x0000000702007986 */ /* 0x000fe2000c101904 */
[----:B------:R-:W-:Y:S05]  /*0340*/  EXIT ;  /* 0x000000000000794d */ /* 0x000fea0003800000 */
.L_x_0:
[----:B------:R-:W-:-:S00]  /*0350*/  BRA `(.L_x_0) ;  /* 0xfffffffc00fc7947 */ /* 0x000fc0000383ffff */
[----:B------:R-:W-:-:S00]  /*0360*/  NOP ;  /* 0x0000000000007918 */ /* 0x000fc00000000000 */
        /* <DEDUP_REMOVED lines=9> */
.L_x_1:


//--------------------- .nv.global.init           --------------------------
	.section	.nv.global.init,"aw",@progbits
.nv.global.init:
	.type		_$_str,@object
	.size		_$_str,(_$_str_$_2 - _$_str)
_$_str:
        /*0000*/ 	.byte	0x5f, 0x5f, 0x43, 0x55, 0x44, 0x41, 0x5f, 0x46, 0x54, 0x5a, 0x00
	.type		_$_str_$_2,@object
	.size		_$_str_$_2,(.L_1 - _$_str_$_2)
_$_str_$_2:
        /*000b*/ 	.byte	0x5f, 0x5f, 0x43, 0x55, 0x44, 0x41, 0x5f, 0x50, 0x52, 0x45, 0x43, 0x5f, 0x53, 0x51, 0x52, 0x54
        /*001b*/ 	.byte	0x00
.L_1:


//--------------------- .nv.constant0.triton_poi_fused__native_batch_norm_legit_no_training_silu_3 --------------------------
	.section	.nv.constant0.triton_poi_fused__native_batch_norm_legit_no_training_silu_3,"a",@progbits
	.sectionflags	@""
	.align	4
.nv.constant0.triton_poi_fused__native_batch_norm_legit_no_training_silu_3:
	.zero		580
